//
// Generated by NVIDIA NVVM Compiler
//
// Compiler Build ID: CL-36424714
// Cuda compilation tools, release 13.0, V13.0.88
// Based on NVVM 20.0.0
//

.version 9.0
.target sm_100
.address_size 64

	// .globl	im2col_f32_kernel

.visible .entry im2col_f32_kernel(
	.param .u64 .ptr .align 1 im2col_f32_kernel_param_0,
	.param .u32 im2col_f32_kernel_param_1,
	.param .u32 im2col_f32_kernel_param_2,
	.param .u32 im2col_f32_kernel_param_3,
	.param .u32 im2col_f32_kernel_param_4,
	.param .u32 im2col_f32_kernel_param_5,
	.param .u32 im2col_f32_kernel_param_6,
	.param .u32 im2col_f32_kernel_param_7,
	.param .u32 im2col_f32_kernel_param_8,
	.param .u32 im2col_f32_kernel_param_9,
	.param .u32 im2col_f32_kernel_param_10,
	.param .u64 .ptr .align 1 im2col_f32_kernel_param_11
)
{
	.reg .pred 	%p<7>;
	.reg .b32 	%r<47>;
	.reg .b32 	%f<2>;
	.reg .b64 	%rd<11>;

	ld.param.u64 	%rd2, [im2col_f32_kernel_param_0];
	ld.param.u32 	%r15, [im2col_f32_kernel_param_1];
	ld.param.u32 	%r7, [im2col_f32_kernel_param_3];
	ld.param.u32 	%r8, [im2col_f32_kernel_param_4];
	ld.param.u32 	%r9, [im2col_f32_kernel_param_5];
	ld.param.u32 	%r10, [im2col_f32_kernel_param_6];
	ld.param.u32 	%r11, [im2col_f32_kernel_param_7];
	ld.param.u32 	%r12, [im2col_f32_kernel_param_8];
	ld.param.u32 	%r13, [im2col_f32_kernel_param_9];
	ld.param.u32 	%r14, [im2col_f32_kernel_param_10];
	ld.param.u64 	%rd3, [im2col_f32_kernel_param_11];
	cvta.to.global.u64 	%rd1, %rd3;
	mov.u32 	%r16, %ntid.x;
	mov.u32 	%r17, %ctaid.x;
	mov.u32 	%r18, %tid.x;
	mad.lo.s32 	%r1, %r16, %r17, %r18;
	setp.ge.s32 	%p1, %r1, %r15;
	@%p1 bra 	$L__BB0_4;
	div.s32 	%r19, %r1, %r10;
	mul.lo.s32 	%r20, %r19, %r10;
	sub.s32 	%r21, %r1, %r20;
	div.s32 	%r22, %r19, %r8;
	mul.lo.s32 	%r23, %r22, %r8;
	sub.s32 	%r24, %r19, %r23;
	rem.s32 	%r25, %r22, %r8;
	mov.u32 	%r26, %ctaid.y;
	mov.u32 	%r2, %ctaid.z;
	rem.u32 	%r27, %r2, %r7;
	mul.lo.s32 	%r28, %r13, %r26;
	sub.s32 	%r29, %r28, %r14;
	add.s32 	%r3, %r29, %r24;
	mul.lo.s32 	%r30, %r21, %r13;
	sub.s32 	%r31, %r30, %r14;
	add.s32 	%r32, %r31, %r25;
	mul.lo.s32 	%r33, %r8, %r8;
	mul.lo.s32 	%r34, %r33, %r9;
	mul.lo.s32 	%r35, %r34, %r10;
	sub.s32 	%r36, %r2, %r27;
	mul.lo.s32 	%r5, %r36, %r35;
	mad.lo.s32 	%r37, %r10, %r26, %r21;
	mul.lo.s32 	%r38, %r37, %r33;
	mad.lo.s32 	%r39, %r24, %r8, %r38;
	add.s32 	%r40, %r39, %r25;
	mad.lo.s32 	%r6, %r27, %r35, %r40;
	or.b32  	%r41, %r3, %r32;
	setp.gt.s32 	%p2, %r41, -1;
	setp.lt.s32 	%p3, %r3, %r11;
	setp.lt.s32 	%p4, %r32, %r12;
	and.pred  	%p5, %p3, %p4;
	and.pred  	%p6, %p5, %p2;
	@%p6 bra 	$L__BB0_3;
	add.s32 	%r45, %r5, %r6;
	mul.wide.s32 	%rd9, %r45, 4;
	add.s64 	%rd10, %rd1, %rd9;
	mov.b32 	%r46, 0;
	st.global.u32 	[%rd10], %r46;
	bra.uni 	$L__BB0_4;
$L__BB0_3:
	mad.lo.s32 	%r42, %r2, %r11, %r3;
	mad.lo.s32 	%r43, %r42, %r12, %r32;
	cvta.to.global.u64 	%rd4, %rd2;
	mul.wide.s32 	%rd5, %r43, 4;
	add.s64 	%rd6, %rd4, %rd5;
	ld.global.f32 	%f1, [%rd6];
	add.s32 	%r44, %r5, %r6;
	mul.wide.s32 	%rd7, %r44, 4;
	add.s64 	%rd8, %rd1, %rd7;
	st.global.f32 	[%rd8], %f1;
$L__BB0_4:
	ret;

}
	// .globl	im2col_f16_kernel
.visible .entry im2col_f16_kernel(
	.param .u64 .ptr .align 1 im2col_f16_kernel_param_0,
	.param .u32 im2col_f16_kernel_param_1,
	.param .u32 im2col_f16_kernel_param_2,
	.param .u32 im2col_f16_kernel_param_3,
	.param .u32 im2col_f16_kernel_param_4,
	.param .u32 im2col_f16_kernel_param_5,
	.param .u32 im2col_f16_kernel_param_6,
	.param .u32 im2col_f16_kernel_param_7,
	.param .u32 im2col_f16_kernel_param_8,
	.param .u32 im2col_f16_kernel_param_9,
	.param .u32 im2col_f16_kernel_param_10,
	.param .u64 .ptr .align 1 im2col_f16_kernel_param_11
)
{
	.reg .pred 	%p<7>;
	.reg .b16 	%rs<3>;
	.reg .b32 	%r<46>;
	.reg .b64 	%rd<11>;
	.reg .b64 	%fd<2>;

	ld.param.u64 	%rd2, [im2col_f16_kernel_param_0];
	ld.param.u32 	%r15, [im2col_f16_kernel_param_1];
	ld.param.u32 	%r7, [im2col_f16_kernel_param_3];
	ld.param.u32 	%r8, [im2col_f16_kernel_param_4];
	ld.param.u32 	%r9, [im2col_f16_kernel_param_5];
	ld.param.u32 	%r10, [im2col_f16_kernel_param_6];
	ld.param.u32 	%r11, [im2col_f16_kernel_param_7];
	ld.param.u32 	%r12, [im2col_f16_kernel_param_8];
	ld.param.u32 	%r13, [im2col_f16_kernel_param_9];
	ld.param.u32 	%r14, [im2col_f16_kernel_param_10];
	ld.param.u64 	%rd3, [im2col_f16_kernel_param_11];
	cvta.to.global.u64 	%rd1, %rd3;
	mov.u32 	%r16, %ntid.x;
	mov.u32 	%r17, %ctaid.x;
	mov.u32 	%r18, %tid.x;
	mad.lo.s32 	%r1, %r16, %r17, %r18;
	setp.ge.s32 	%p1, %r1, %r15;
	@%p1 bra 	$L__BB1_4;
	div.s32 	%r19, %r1, %r10;
	mul.lo.s32 	%r20, %r19, %r10;
	sub.s32 	%r21, %r1, %r20;
	div.s32 	%r22, %r19, %r8;
	mul.lo.s32 	%r23, %r22, %r8;
	sub.s32 	%r24, %r19, %r23;
	rem.s32 	%r25, %r22, %r8;
	mov.u32 	%r26, %ctaid.y;
	mov.u32 	%r2, %ctaid.z;
	rem.u32 	%r27, %r2, %r7;
	mul.lo.s32 	%r28, %r13, %r26;
	sub.s32 	%r29, %r28, %r14;
	add.s32 	%r3, %r29, %r24;
	mul.lo.s32 	%r30, %r21, %r13;
	sub.s32 	%r31, %r30, %r14;
	add.s32 	%r32, %r31, %r25;
	mul.lo.s32 	%r33, %r8, %r8;
	mul.lo.s32 	%r34, %r33, %r9;
	mul.lo.s32 	%r35, %r34, %r10;
	sub.s32 	%r36, %r2, %r27;
	mul.lo.s32 	%r5, %r36, %r35;
	mad.lo.s32 	%r37, %r10, %r26, %r21;
	mul.lo.s32 	%r38, %r37, %r33;
	mad.lo.s32 	%r39, %r24, %r8, %r38;
	add.s32 	%r40, %r39, %r25;
	mad.lo.s32 	%r6, %r27, %r35, %r40;
	or.b32  	%r41, %r3, %r32;
	setp.gt.s32 	%p2, %r41, -1;
	setp.lt.s32 	%p3, %r3, %r11;
	setp.lt.s32 	%p4, %r32, %r12;
	and.pred  	%p5, %p3, %p4;
	and.pred  	%p6, %p5, %p2;
	@%p6 bra 	$L__BB1_3;
	mov.f64 	%fd1, 0d0000000000000000;
	// begin inline asm
	{  cvt.rn.f16.f64 %rs2, %fd1;}

	// end inline asm
	add.s32 	%r45, %r5, %r6;
	mul.wide.s32 	%rd9, %r45, 2;
	add.s64 	%rd10, %rd1, %rd9;
	st.global.u16 	[%rd10], %rs2;
	bra.uni 	$L__BB1_4;
$L__BB1_3:
	add.s32 	%r42, %r5, %r6;
	mul.wide.s32 	%rd4, %r42, 2;
	add.s64 	%rd5, %rd1, %rd4;
	mad.lo.s32 	%r43, %r2, %r11, %r3;
	mad.lo.s32 	%r44, %r43, %r12, %r32;
	cvta.to.global.u64 	%rd6, %rd2;
	mul.wide.s32 	%rd7, %r44, 2;
	add.s64 	%rd8, %rd6, %rd7;
	ld.global.u16 	%rs1, [%rd8];
	st.global.u16 	[%rd5], %rs1;
$L__BB1_4:
	ret;

}


// ===== COMPILED SASS (sm_100) =====

	.target	sm_100

	.elftype	@"ET_EXEC"


//--------------------- .note.nv.tkinfo           --------------------------
	.section	.note.nv.tkinfo,"",@"SHT_NOTE"
	.sectionflags	@"SHF_NOTE_NV_TKINFO"
	.tkinfo
        /*0018*/ 	.word	0x00000002
        /*0030*/ 	.string	""
        /*0030*/ 	.string	"ptxas"
        /*0030*/ 	.string	"Cuda compilation tools, release 13.0, V13.0.88"
        /*0030*/ 	.string	"Build cuda_13.0.r13.0/compiler.36424714_0"
        /*0030*/ 	.string	"-arch sm_100 -m 64 "



//--------------------- .note.nv.cuinfo           --------------------------
	.section	.note.nv.cuinfo,"",@"SHT_NOTE"
	.sectionflags	@"SHF_NOTE_NV_CUINFO"
        /*0018*/ 	.short	0x0002
        /*001a*/ 	.short	0x0064
        /*001c*/ 	.short	0x0082
	.zero		2


//--------------------- .nv.info                  --------------------------
	.section	.nv.info,"",@"SHT_CUDA_INFO"
	.align	4


	//----- nvinfo : EIATTR_REGCOUNT
	.align		4
        /*0000*/ 	.byte	0x04, 0x2f
        /*0002*/ 	.short	(.L_1 - .L_0)
	.align		4
.L_0:
        /*0004*/ 	.word	index@(im2col_f32_kernel)
        /*0008*/ 	.word	0x00000014


	//----- nvinfo : EIATTR_FRAME_SIZE
	.align		4
.L_1:
        /*000c*/ 	.byte	0x04, 0x11
        /*000e*/ 	.short	(.L_3 - .L_2)
	.align		4
.L_2:
        /*0010*/ 	.word	index@(im2col_f32_kernel)
        /*0014*/ 	.word	0x00000000


	//----- nvinfo : EIATTR_REGCOUNT
	.align		4
.L_3:
        /*0018*/ 	.byte	0x04, 0x2f
        /*001a*/ 	.short	(.L_5 - .L_4)
	.align		4
.L_4:
        /*001c*/ 	.word	index@(im2col_f16_kernel)
        /*0020*/ 	.word	0x00000014


	//----- nvinfo : EIATTR_FRAME_SIZE
	.align		4
.L_5:
        /*0024*/ 	.byte	0x04, 0x11
        /*0026*/ 	.short	(.L_7 - .L_6)
	.align		4
.L_6:
        /*0028*/ 	.word	index@(im2col_f16_kernel)
        /*002c*/ 	.word	0x00000000


	//----- nvinfo : EIATTR_MIN_STACK_SIZE
	.align		4
.L_7:
        /*0030*/ 	.byte	0x04, 0x12
        /*0032*/ 	.short	(.L_9 - .L_8)
	.align		4
.L_8:
        /*0034*/ 	.word	index@(im2col_f16_kernel)
        /*0038*/ 	.word	0x00000000


	//----- nvinfo : EIATTR_MIN_STACK_SIZE
	.align		4
.L_9:
        /*003c*/ 	.byte	0x04, 0x12
        /*003e*/ 	.short	(.L_11 - .L_10)
	.align		4
.L_10:
        /*0040*/ 	.word	index@(im2col_f32_kernel)
        /*0044*/ 	.word	0x00000000
.L_11:


//--------------------- .nv.compat                --------------------------
	.section	.nv.compat,"",@"SHT_CUDA_COMPAT_INFO"
	.align	4
        /*0000*/ 	.byte	0x02, 0x09, 0x00, 0x00, 0x02, 0x02, 0x01, 0x00, 0x02, 0x05, 0x05, 0x00, 0x03, 0x07, 0x01, 0x01
        /*0010*/ 	.byte	0x02, 0x03, 0x00, 0x00, 0x02, 0x06, 0x01, 0x00, 0x04, 0x0b, 0x08, 0x00, 0x09, 0x00, 0x00, 0x00
        /*0020*/ 	.byte	0x00, 0x00, 0x00, 0x00


//--------------------- .nv.info.im2col_f16_kernel --------------------------
	.section	.nv.info.im2col_f16_kernel,"",@"SHT_CUDA_INFO"
	.sectionflags	@""
	.align	4


	//----- nvinfo : EIATTR_CUDA_API_VERSION
	.align		4
        /*0000*/ 	.byte	0x04, 0x37
        /*0002*/ 	.short	(.L_13 - .L_12)
.L_12:
        /*0004*/ 	.word	0x00000082


	//----- nvinfo : EIATTR_KPARAM_INFO
	.align		4
.L_13:
        /*0008*/ 	.byte	0x04, 0x17
        /*000a*/ 	.short	(.L_15 - .L_14)
.L_14:
        /*000c*/ 	.word	0x00000000
        /*0010*/ 	.short	0x000b
        /*0012*/ 	.short	0x0030
        /*0014*/ 	.byte	0x00, 0xf5, 0x21, 0x00


	//----- nvinfo : EIATTR_KPARAM_INFO
	.align		4
.L_15:
        /*0018*/ 	.byte	0x04, 0x17
        /*001a*/ 	.short	(.L_17 - .L_16)
.L_16:
        /*001c*/ 	.word	0x00000000
        /*0020*/ 	.short	0x000a
        /*0022*/ 	.short	0x002c
        /*0024*/ 	.byte	0x00, 0xf0, 0x11, 0x00


	//----- nvinfo : EIATTR_KPARAM_INFO
	.align		4
.L_17:
        /*0028*/ 	.byte	0x04, 0x17
        /*002a*/ 	.short	(.L_19 - .L_18)
.L_18:
        /*002c*/ 	.word	0x00000000
        /*0030*/ 	.short	0x0009
        /*0032*/ 	.short	0x0028
        /*0034*/ 	.byte	0x00, 0xf0, 0x11, 0x00


	//----- nvinfo : EIATTR_KPARAM_INFO
	.align		4
.L_19:
        /*0038*/ 	.byte	0x04, 0x17
        /*003a*/ 	.short	(.L_21 - .L_20)
.L_20:
        /*003c*/ 	.word	0x00000000
        /*0040*/ 	.short	0x0008
        /*0042*/ 	.short	0x0024
        /*0044*/ 	.byte	0x00, 0xf0, 0x11, 0x00


	//----- nvinfo : EIATTR_KPARAM_INFO
	.align		4
.L_21:
        /*0048*/ 	.byte	0x04, 0x17
        /*004a*/ 	.short	(.L_23 - .L_22)
.L_22:
        /*004c*/ 	.word	0x00000000
        /*0050*/ 	.short	0x0007
        /*0052*/ 	.short	0x0020
        /*0054*/ 	.byte	0x00, 0xf0, 0x11, 0x00


	//----- nvinfo : EIATTR_KPARAM_INFO
	.align		4
.L_23:
        /*0058*/ 	.byte	0x04, 0x17
        /*005a*/ 	.short	(.L_25 - .L_24)
.L_24:
        /*005c*/ 	.word	0x00000000
        /*0060*/ 	.short	0x0006
        /*0062*/ 	.short	0x001c
        /*0064*/ 	.byte	0x00, 0xf0, 0x11, 0x00


	//----- nvinfo : EIATTR_KPARAM_INFO
	.align		4
.L_25:
        /*0068*/ 	.byte	0x04, 0x17
        /*006a*/ 	.short	(.L_27 - .L_26)
.L_26:
        /*006c*/ 	.word	0x00000000
        /*0070*/ 	.short	0x0005
        /*0072*/ 	.short	0x0018
        /*0074*/ 	.byte	0x00, 0xf0, 0x11, 0x00


	//----- nvinfo : EIATTR_KPARAM_INFO
	.align		4
.L_27:
        /*0078*/ 	.byte	0x04, 0x17
        /*007a*/ 	.short	(.L_29 - .L_28)
.L_28:
        /*007c*/ 	.word	0x00000000
        /*0080*/ 	.short	0x0004
        /*0082*/ 	.short	0x0014
        /*0084*/ 	.byte	0x00, 0xf0, 0x11, 0x00


	//----- nvinfo : EIATTR_KPARAM_INFO
	.align		4
.L_29:
        /*0088*/ 	.byte	0x04, 0x17
        /*008a*/ 	.short	(.L_31 - .L_30)
.L_30:
        /*008c*/ 	.word	0x00000000
        /*0090*/ 	.short	0x0003
        /*0092*/ 	.short	0x0010
        /*0094*/ 	.byte	0x00, 0xf0, 0x11, 0x00


	//----- nvinfo : EIATTR_KPARAM_INFO
	.align		4
.L_31:
        /*0098*/ 	.byte	0x04, 0x17
        /*009a*/ 	.short	(.L_33 - .L_32)
.L_32:
        /*009c*/ 	.word	0x00000000
        /*00a0*/ 	.short	0x0002
        /*00a2*/ 	.short	0x000c
        /*00a4*/ 	.byte	0x00, 0xf0, 0x11, 0x00


	//----- nvinfo : EIATTR_KPARAM_INFO
	.align		4
.L_33:
        /*00a8*/ 	.byte	0x04, 0x17
        /*00aa*/ 	.short	(.L_35 - .L_34)
.L_34:
        /*00ac*/ 	.word	0x00000000
        /*00b0*/ 	.short	0x0001
        /*00b2*/ 	.short	0x0008
        /*00b4*/ 	.byte	0x00, 0xf0, 0x11, 0x00


	//----- nvinfo : EIATTR_KPARAM_INFO
	.align		4
.L_35:
        /*00b8*/ 	.byte	0x04, 0x17
        /*00ba*/ 	.short	(.L_37 - .L_36)
.L_36:
        /*00bc*/ 	.word	0x00000000
        /*00c0*/ 	.short	0x0000
        /*00c2*/ 	.short	0x0000
        /*00c4*/ 	.byte	0x00, 0xf5, 0x21, 0x00


	//----- nvinfo : EIATTR_SPARSE_MMA_MASK
	.align		4
.L_37:
        /*00c8*/ 	.byte	0x03, 0x50
        /*00ca*/ 	.short	0x0000


	//----- nvinfo : EIATTR_MAXREG_COUNT
	.align		4
        /*00cc*/ 	.byte	0x03, 0x1b
        /*00ce*/ 	.short	0x00ff


	//----- nvinfo : EIATTR_MERCURY_ISA_VERSION
	.align		4
        /*00d0*/ 	.byte	0x03, 0x5f
        /*00d2*/ 	.short	0x0101


	//----- nvinfo : EIATTR_VRC_CTA_INIT_COUNT
	.align		4
        /*00d4*/ 	.byte	0x02, 0x4a
	.zero		1
	.zero		1


	//----- nvinfo : EIATTR_EXIT_INSTR_OFFSETS
	.align		4
        /*00d8*/ 	.byte	0x04, 0x1c
        /*00da*/ 	.short	(.L_39 - .L_38)


	//   ....[0]....
.L_38:
        /*00dc*/ 	.word	0x00000070


	//   ....[1]....
        /*00e0*/ 	.word	0x00000770


	//   ....[2]....
        /*00e4*/ 	.word	0x00000810


	//----- nvinfo : EIATTR_CBANK_PARAM_SIZE
	.align		4
.L_39:
        /*00e8*/ 	.byte	0x03, 0x19
        /*00ea*/ 	.short	0x0038


	//----- nvinfo : EIATTR_PARAM_CBANK
	.align		4
        /*00ec*/ 	.byte	0x04, 0x0a
        /*00ee*/ 	.short	(.L_41 - .L_40)
	.align		4
.L_40:
        /*00f0*/ 	.word	index@(.nv.constant0.im2col_f16_kernel)
        /*00f4*/ 	.short	0x0380
        /*00f6*/ 	.short	0x0038


	//----- nvinfo : EIATTR_SW_WAR
	.align		4
.L_41:
        /*00f8*/ 	.byte	0x04, 0x36
        /*00fa*/ 	.short	(.L_43 - .L_42)
.L_42:
        /*00fc*/ 	.word	0x00000008
.L_43:


//--------------------- .nv.info.im2col_f32_kernel --------------------------
	.section	.nv.info.im2col_f32_kernel,"",@"SHT_CUDA_INFO"
	.sectionflags	@""
	.align	4


	//----- nvinfo : EIATTR_CUDA_API_VERSION
	.align		4
        /*0000*/ 	.byte	0x04, 0x37
        /*0002*/ 	.short	(.L_45 - .L_44)
.L_44:
        /*0004*/ 	.word	0x00000082


	//----- nvinfo : EIATTR_KPARAM_INFO
	.align		4
.L_45:
        /*0008*/ 	.byte	0x04, 0x17
        /*000a*/ 	.short	(.L_47 - .L_46)
.L_46:
        /*000c*/ 	.word	0x00000000
        /*0010*/ 	.short	0x000b
        /*0012*/ 	.short	0x0030
        /*0014*/ 	.byte	0x00, 0xf5, 0x21, 0x00


	//----- nvinfo : EIATTR_KPARAM_INFO
	.align		4
.L_47:
        /*0018*/ 	.byte	0x04, 0x17
        /*001a*/ 	.short	(.L_49 - .L_48)
.L_48:
        /*001c*/ 	.word	0x00000000
        /*0020*/ 	.short	0x000a
        /*0022*/ 	.short	0x002c
        /*0024*/ 	.byte	0x00, 0xf0, 0x11, 0x00


	//----- nvinfo : EIATTR_KPARAM_INFO
	.align		4
.L_49:
        /*0028*/ 	.byte	0x04, 0x17
        /*002a*/ 	.short	(.L_51 - .L_50)
.L_50:
        /*002c*/ 	.word	0x00000000
        /*0030*/ 	.short	0x0009
        /*0032*/ 	.short	0x0028
        /*0034*/ 	.byte	0x00, 0xf0, 0x11, 0x00


	//----- nvinfo : EIATTR_KPARAM_INFO
	.align		4
.L_51:
        /*0038*/ 	.byte	0x04, 0x17
        /*003a*/ 	.short	(.L_53 - .L_52)
.L_52:
        /*003c*/ 	.word	0x00000000
        /*0040*/ 	.short	0x0008
        /*0042*/ 	.short	0x0024
        /*0044*/ 	.byte	0x00, 0xf0, 0x11, 0x00


	//----- nvinfo : EIATTR_KPARAM_INFO
	.align		4
.L_53:
        /*0048*/ 	.byte	0x04, 0x17
        /*004a*/ 	.short	(.L_55 - .L_54)
.L_54:
        /*004c*/ 	.word	0x00000000
        /*0050*/ 	.short	0x0007
        /*0052*/ 	.short	0x0020
        /*0054*/ 	.byte	0x00, 0xf0, 0x11, 0x00


	//----- nvinfo : EIATTR_KPARAM_INFO
	.align		4
.L_55:
        /*0058*/ 	.byte	0x04, 0x17
        /*005a*/ 	.short	(.L_57 - .L_56)
.L_56:
        /*005c*/ 	.word	0x00000000
        /*0060*/ 	.short	0x0006
        /*0062*/ 	.short	0x001c
        /*0064*/ 	.byte	0x00, 0xf0, 0x11, 0x00


	//----- nvinfo : EIATTR_KPARAM_INFO
	.align		4
.L_57:
        /*0068*/ 	.byte	0x04, 0x17
        /*006a*/ 	.short	(.L_59 - .L_58)
.L_58:
        /*006c*/ 	.word	0x00000000
        /*0070*/ 	.short	0x0005
        /*0072*/ 	.short	0x0018
        /*0074*/ 	.byte	0x00, 0xf0, 0x11, 0x00


	//----- nvinfo : EIATTR_KPARAM_INFO
	.align		4
.L_59:
        /*0078*/ 	.byte	0x04, 0x17
        /*007a*/ 	.short	(.L_61 - .L_60)
.L_60:
        /*007c*/ 	.word	0x00000000
        /*0080*/ 	.short	0x0004
        /*0082*/ 	.short	0x0014
        /*0084*/ 	.byte	0x00, 0xf0, 0x11, 0x00


	//----- nvinfo : EIATTR_KPARAM_INFO
	.align		4
.L_61:
        /*0088*/ 	.byte	0x04, 0x17
        /*008a*/ 	.short	(.L_63 - .L_62)
.L_62:
        /*008c*/ 	.word	0x00000000
        /*0090*/ 	.short	0x0003
        /*0092*/ 	.short	0x0010
        /*0094*/ 	.byte	0x00, 0xf0, 0x11, 0x00


	//----- nvinfo : EIATTR_KPARAM_INFO
	.align		4
.L_63:
        /*0098*/ 	.byte	0x04, 0x17
        /*009a*/ 	.short	(.L_65 - .L_64)
.L_64:
        /*009c*/ 	.word	0x00000000
        /*00a0*/ 	.short	0x0002
        /*00a2*/ 	.short	0x000c
        /*00a4*/ 	.byte	0x00, 0xf0, 0x11, 0x00


	//----- nvinfo : EIATTR_KPARAM_INFO
	.align		4
.L_65:
        /*00a8*/ 	.byte	0x04, 0x17
        /*00aa*/ 	.short	(.L_67 - .L_66)
.L_66:
        /*00ac*/ 	.word	0x00000000
        /*00b0*/ 	.short	0x0001
        /*00b2*/ 	.short	0x0008
        /*00b4*/ 	.byte	0x00, 0xf0, 0x11, 0x00


	//----- nvinfo : EIATTR_KPARAM_INFO
	.align		4
.L_67:
        /*00b8*/ 	.byte	0x04, 0x17
        /*00ba*/ 	.short	(.L_69 - .L_68)
.L_68:
        /*00bc*/ 	.word	0x00000000
        /*00c0*/ 	.short	0x0000
        /*00c2*/ 	.short	0x0000
        /*00c4*/ 	.byte	0x00, 0xf5, 0x21, 0x00


	//----- nvinfo : EIATTR_SPARSE_MMA_MASK
	.align		4
.L_69:
        /*00c8*/ 	.byte	0x03, 0x50
        /*00ca*/ 	.short	0x0000


	//----- nvinfo : EIATTR_MAXREG_COUNT
	.align		4
        /*00cc*/ 	.byte	0x03, 0x1b
        /*00ce*/ 	.short	0x00ff


	//----- nvinfo : EIATTR_MERCURY_ISA_VERSION
	.align		4
        /*00d0*/ 	.byte	0x03, 0x5f
        /*00d2*/ 	.short	0x0101


	//----- nvinfo : EIATTR_VRC_CTA_INIT_COUNT
	.align		4
        /*00d4*/ 	.byte	0x02, 0x4a
	.zero		1
	.zero		1


	//----- nvinfo : EIATTR_EXIT_INSTR_OFFSETS
	.align		4
        /*00d8*/ 	.byte	0x04, 0x1c
        /*00da*/ 	.short	(.L_71 - .L_70)


	//   ....[0]....
.L_70:
        /*00dc*/ 	.word	0x00000070


	//   ....[1]....
        /*00e0*/ 	.word	0x00000770


	//   ....[2]....
        /*00e4*/ 	.word	0x00000810


	//----- nvinfo : EIATTR_CBANK_PARAM_SIZE
	.align		4
.L_71:
        /*00e8*/ 	.byte	0x03, 0x19
        /*00ea*/ 	.short	0x0038


	//----- nvinfo : EIATTR_PARAM_CBANK
	.align		4
        /*00ec*/ 	.byte	0x04, 0x0a
        /*00ee*/ 	.short	(.L_73 - .L_72)
	.align		4
.L_72:
        /*00f0*/ 	.word	index@(.nv.constant0.im2col_f32_kernel)
        /*00f4*/ 	.short	0x0380
        /*00f6*/ 	.short	0x0038


	//----- nvinfo : EIATTR_SW_WAR
	.align		4
.L_73:
        /*00f8*/ 	.byte	0x04, 0x36
        /*00fa*/ 	.short	(.L_75 - .L_74)
.L_74:
        /*00fc*/ 	.word	0x00000008
.L_75:


//--------------------- .nv.callgraph             --------------------------
	.section	.nv.callgraph,"",@"SHT_CUDA_CALLGRAPH"
	.align	4
	.sectionentsize	8
	.align		4
        /*0000*/ 	.word	0x00000000
	.align		4
        /*0004*/ 	.word	0xffffffff
	.align		4
        /*0008*/ 	.word	0x00000000
	.align		4
        /*000c*/ 	.word	0xfffffffe
	.align		4
        /*0010*/ 	.word	0x00000000
	.align		4
        /*0014*/ 	.word	0xfffffffd
	.align		4
        /*0018*/ 	.word	0x00000000
	.align		4
        /*001c*/ 	.word	0xfffffffc


//--------------------- .text.im2col_f16_kernel   --------------------------
	.section	.text.im2col_f16_kernel,"ax",@progbits
	.align	128
        .global         im2col_f16_kernel
        .type           im2col_f16_kernel,@function
        .size           im2col_f16_kernel,(.L_x_2 - im2col_f16_kernel)
        .other          im2col_f16_kernel,@"STO_CUDA_ENTRY STV_DEFAULT"
im2col_f16_kernel:
.text.im2col_f16_kernel:
[----:B------:R-:W-:Y:S01]  /*0000*/  LDC R1, c[0x0][0x37c] ;  /* 0x0000df00ff017b82 */ /* 0x000fe20000000800 */
[----:B------:R-:W0:Y:S01]  /*0010*/  S2R R5, SR_CTAID.X ;  /* 0x0000000000057919 */ /* 0x000e220000002500 */
[----:B------:R-:W0:Y:S01]  /*0020*/  LDCU UR4, c[0x0][0x360] ;  /* 0x00006c00ff0477ac */ /* 0x000e220008000800 */
[----:B------:R-:W0:Y:S01]  /*0030*/  S2R R0, SR_TID.X ;  /* 0x0000000000007919 */ /* 0x000e220000002100 */
[----:B------:R-:W1:Y:S01]  /*0040*/  LDCU UR5, c[0x0][0x388] ;  /* 0x00007100ff0577ac */ /* 0x000e620008000800 */
[----:B0-----:R-:W-:-:S05]  /*0050*/  IMAD R5, R5, UR4, R0 ;  /* 0x0000000405057c24 */ /* 0x001fca000f8e0200 */
[----:B-1----:R-:W-:-:S13]  /*0060*/  ISETP.GE.AND P0, PT, R5, UR5, PT ;  /* 0x0000000505007c0c */ /* 0x002fda000bf06270 */
[----:B------:R-:W-:Y:S05]  /*0070*/  @P0 EXIT ;  /* 0x000000000000094d */ /* 0x000fea0003800000 */
[----:B------:R-:W0:Y:S01]  /*0080*/  LDC R0, c[0x0][0x39c] ;  /* 0x0000e700ff007b82 */ /* 0x000e220000000800 */
[----:B------:R-:W-:Y:S01]  /*0090*/  IABS R9, R5 ;  /* 0x0000000500097213 */ /* 0x000fe20000000000 */
[----:B------:R-:W1:Y:S06]  /*00a0*/  LDCU UR6, c[0x0][0x398] ;  /* 0x00007300ff0677ac */ /* 0x000e6c0008000800 */
[----:B------:R-:W2:Y:S08]  /*00b0*/  LDC R4, c[0x0][0x394] ;  /* 0x0000e500ff047b82 */ /* 0x000eb00000000800 */
[----:B------:R-:W3:Y:S01]  /*00c0*/  S2UR UR5, SR_CTAID.Z ;  /* 0x00000000000579c3 */ /* 0x000ee20000002700 */
[----:B0-----:R-:W-:-:S07]  /*00d0*/  IABS R11, R0 ;  /* 0x00000000000b7213 */ /* 0x001fce0000000000 */
[----:B------:R-:W0:Y:S01]  /*00e0*/  S2UR UR4, SR_CTAID.Y ;  /* 0x00000000000479c3 */ /* 0x000e220000002600 */
[----:B------:R-:W4:Y:S08]  /*00f0*/  I2F.RP R6, R11 ;  /* 0x0000000b00067306 */ /* 0x000f300000209400 */
[----:B----4-:R-:W4:Y:S02]  /*0100*/  MUFU.RCP R6, R6 ;  /* 0x0000000600067308 */ /* 0x010f240000001000 */
[----:B----4-:R-:W-:Y:S01]  /*0110*/  VIADD R2, R6, 0xffffffe ;  /* 0x0ffffffe06027836 */ /* 0x010fe20000000000 */
[----:B--2---:R-:W-:-:S05]  /*0120*/  IABS R6, R4 ;  /* 0x0000000400067213 */ /* 0x004fca0000000000 */
[----:B------:R2:W4:Y:S02]  /*0130*/  F2I.FTZ.U32.TRUNC.NTZ R3, R2 ;  /* 0x0000000200037305 */ /* 0x000524000021f000 */
[----:B--2---:R-:W-:Y:S02]  /*0140*/  IMAD.MOV.U32 R2, RZ, RZ, RZ ;  /* 0x000000ffff027224 */ /* 0x004fe400078e00ff */
[----:B----4-:R-:W-:-:S04]  /*0150*/  IMAD.MOV R8, RZ, RZ, -R3 ;  /* 0x000000ffff087224 */ /* 0x010fc800078e0a03 */
[----:B------:R-:W-:Y:S01]  /*0160*/  IMAD R7, R8, R11, RZ ;  /* 0x0000000b08077224 */ /* 0x000fe200078e02ff */
[----:B------:R-:W-:-:S03]  /*0170*/  MOV R8, R9 ;  /* 0x0000000900087202 */ /* 0x000fc60000000f00 */
[----:B------:R-:W-:Y:S02]  /*0180*/  IMAD.HI.U32 R3, R3, R7, R2 ;  /* 0x0000000703037227 */ /* 0x000fe400078e0002 */
[----:B------:R-:W2:Y:S04]  /*0190*/  I2F.RP R7, R6 ;  /* 0x0000000600077306 */ /* 0x000ea80000209400 */
[----:B------:R-:W-:-:S05]  /*01a0*/  IMAD.HI.U32 R9, R3, R8, RZ ;  /* 0x0000000803097227 */ /* 0x000fca00078e00ff */
[----:B------:R-:W-:-:S05]  /*01b0*/  IADD3 R2, PT, PT, -R9, RZ, RZ ;  /* 0x000000ff09027210 */ /* 0x000fca0007ffe1ff */
[C---:B------:R-:W-:Y:S01]  /*01c0*/  IMAD R2, R11.reuse, R2, R8 ;  /* 0x000000020b027224 */ /* 0x040fe200078e0208 */
[----:B--2---:R-:W2:Y:S04]  /*01d0*/  MUFU.RCP R7, R7 ;  /* 0x0000000700077308 */ /* 0x004ea80000001000 */
[----:B------:R-:W-:Y:S02]  /*01e0*/  ISETP.GT.U32.AND P2, PT, R11, R2, PT ;  /* 0x000000020b00720c */ /* 0x000fe40003f44070 */
[----:B--2---:R-:W-:-:S11]  /*01f0*/  IADD3 R3, PT, PT, R7, 0xffffffe, RZ ;  /* 0x0ffffffe07037810 */ /* 0x004fd60007ffe0ff */
[----:B------:R-:W-:Y:S02]  /*0200*/  @!P2 IMAD.IADD R2, R2, 0x1, -R11 ;  /* 0x000000010202a824 */ /* 0x000fe400078e0a0b */
[----:B------:R-:W-:Y:S01]  /*0210*/  @!P2 VIADD R9, R9, 0x1 ;  /* 0x000000010909a836 */ /* 0x000fe20000000000 */
[----:B------:R-:W-:Y:S01]  /*0220*/  ISETP.NE.AND P2, PT, R0, RZ, PT ;  /* 0x000000ff0000720c */ /* 0x000fe20003f45270 */
[----:B------:R-:W2:Y:S01]  /*0230*/  F2I.FTZ.U32.TRUNC.NTZ R3, R3 ;  /* 0x0000000300037305 */ /* 0x000ea2000021f000 */
[----:B------:R-:W-:Y:S02]  /*0240*/  ISETP.GE.U32.AND P0, PT, R2, R11, PT ;  /* 0x0000000b0200720c */ /* 0x000fe40003f06070 */
[----:B------:R-:W-:-:S04]  /*0250*/  LOP3.LUT R2, R5, R0, RZ, 0x3c, !PT ;  /* 0x0000000005027212 */ /* 0x000fc800078e3cff */
[----:B------:R-:W-:Y:S01]  /*0260*/  ISETP.GE.AND P1, PT, R2, RZ, PT ;  /* 0x000000ff0200720c */ /* 0x000fe20003f26270 */
[----:B------:R-:W-:-:S06]  /*0270*/  IMAD.MOV.U32 R2, RZ, RZ, RZ ;  /* 0x000000ffff027224 */ /* 0x000fcc00078e00ff */
[----:B------:R-:W-:Y:S01]  /*0280*/  @P0 IADD3 R9, PT, PT, R9, 0x1, RZ ;  /* 0x0000000109090810 */ /* 0x000fe20007ffe0ff */
[----:B--2---:R-:W-:-:S04]  /*0290*/  IMAD.MOV R7, RZ, RZ, -R3 ;  /* 0x000000ffff077224 */ /* 0x004fc800078e0a03 */
[----:B------:R-:W-:Y:S01]  /*02a0*/  IMAD R7, R7, R6, RZ ;  /* 0x0000000607077224 */ /* 0x000fe200078e02ff */
[----:B------:R-:W-:Y:S02]  /*02b0*/  @!P1 IADD3 R9, PT, PT, -R9, RZ, RZ ;  /* 0x000000ff09099210 */ /* 0x000fe40007ffe1ff */
[----:B------:R-:W-:Y:S01]  /*02c0*/  @!P2 LOP3.LUT R9, RZ, R0, RZ, 0x33, !PT ;  /* 0x00000000ff09a212 */ /* 0x000fe200078e33ff */
[----:B------:R-:W-:-:S03]  /*02d0*/  IMAD.HI.U32 R2, R3, R7, R2 ;  /* 0x0000000703027227 */ /* 0x000fc600078e0002 */
[----:B------:R-:W-:Y:S02]  /*02e0*/  IABS R11, R9 ;  /* 0x00000009000b7213 */ /* 0x000fe40000000000 */
[----:B------:R-:W-:-:S03]  /*02f0*/  LOP3.LUT R8, R9, R4, RZ, 0x3c, !PT ;  /* 0x0000000409087212 */ /* 0x000fc600078e3cff */
[----:B------:R-:W-:Y:S01]  /*0300*/  IMAD.HI.U32 R3, R2, R11, RZ ;  /* 0x0000000b02037227 */ /* 0x000fe200078e00ff */
[----:B------:R-:W-:Y:S02]  /*0310*/  ISETP.GE.AND P0, PT, R8, RZ, PT ;  /* 0x000000ff0800720c */ /* 0x000fe40003f06270 */
[----:B------:R-:W-:Y:S02]  /*0320*/  LOP3.LUT R8, RZ, R4, RZ, 0x33, !PT ;  /* 0x00000004ff087212 */ /* 0x000fe400078e33ff */
[----:B------:R-:W-:-:S05]  /*0330*/  IADD3 R7, PT, PT, -R3, RZ, RZ ;  /* 0x000000ff03077210 */ /* 0x000fca0007ffe1ff */
[C---:B------:R-:W-:Y:S02]  /*0340*/  IMAD R11, R6.reuse, R7, R11 ;  /* 0x00000007060b7224 */ /* 0x040fe400078e020b */
[----:B------:R-:W2:Y:S03]  /*0350*/  LDC R7, c[0x0][0x390] ;  /* 0x0000e400ff077b82 */ /* 0x000ea60000000800 */
[----:B------:R-:W-:-:S13]  /*0360*/  ISETP.GT.U32.AND P2, PT, R6, R11, PT ;  /* 0x0000000b0600720c */ /* 0x000fda0003f44070 */
[----:B------:R-:W-:Y:S01]  /*0370*/  @!P2 IMAD.IADD R11, R11, 0x1, -R6 ;  /* 0x000000010b0ba824 */ /* 0x000fe200078e0a06 */
[----:B------:R-:W-:-:S04]  /*0380*/  @!P2 IADD3 R3, PT, PT, R3, 0x1, RZ ;  /* 0x000000010303a810 */ /* 0x000fc80007ffe0ff */
[----:B------:R-:W-:Y:S01]  /*0390*/  ISETP.GE.U32.AND P1, PT, R11, R6, PT ;  /* 0x000000060b00720c */ /* 0x000fe20003f26070 */
[----:B--2---:R-:W2:-:S12]  /*03a0*/  I2F.U32.RP R10, R7 ;  /* 0x00000007000a7306 */ /* 0x004e980000209000 */
[----:B------:R-:W-:Y:S01]  /*03b0*/  @P1 VIADD R3, R3, 0x1 ;  /* 0x0000000103031836 */ /* 0x000fe20000000000 */
[----:B------:R-:W-:Y:S01]  /*03c0*/  ISETP.NE.AND P1, PT, R4, RZ, PT ;  /* 0x000000ff0400720c */ /* 0x000fe20003f25270 */
[----:B--2---:R-:W2:Y:S03]  /*03d0*/  MUFU.RCP R10, R10 ;  /* 0x0000000a000a7308 */ /* 0x004ea60000001000 */
[----:B------:R-:W-:-:S04]  /*03e0*/  @!P0 IADD3 R3, PT, PT, -R3, RZ, RZ ;  /* 0x000000ff03038210 */ /* 0x000fc80007ffe1ff */
[----:B------:R-:W-:-:S04]  /*03f0*/  SEL R12, R8, R3, !P1 ;  /* 0x00000003080c7207 */ /* 0x000fc80004800000 */
[----:B------:R-:W-:Y:S02]  /*0400*/  IABS R13, R12 ;  /* 0x0000000c000d7213 */ /* 0x000fe40000000000 */
[----:B------:R-:W-:-:S03]  /*0410*/  ISETP.GE.AND P2, PT, R12, RZ, PT ;  /* 0x000000ff0c00720c */ /* 0x000fc60003f46270 */
[----:B------:R-:W-:-:S04]  /*0420*/  IMAD.HI.U32 R2, R2, R13, RZ ;  /* 0x0000000d02027227 */ /* 0x000fc800078e00ff */
[----:B--2---:R-:W-:Y:S01]  /*0430*/  VIADD R3, R10, 0xffffffe ;  /* 0x0ffffffe0a037836 */ /* 0x004fe20000000000 */
[----:B------:R-:W-:-:S05]  /*0440*/  IADD3 R2, PT, PT, -R2, RZ, RZ ;  /* 0x000000ff02027210 */ /* 0x000fca0007ffe1ff */
[----:B------:R-:W2:Y:S01]  /*0450*/  F2I.FTZ.U32.TRUNC.NTZ R3, R3 ;  /* 0x0000000300037305 */ /* 0x000ea2000021f000 */
[----:B------:R-:W-:-:S05]  /*0460*/  IMAD R13, R6, R2, R13 ;  /* 0x00000002060d7224 */ /* 0x000fca00078e020d */
[----:B------:R-:W-:Y:S01]  /*0470*/  ISETP.GT.U32.AND P0, PT, R6, R13, PT ;  /* 0x0000000d0600720c */ /* 0x000fe20003f04070 */
[----:B--2---:R-:W-:-:S04]  /*0480*/  IMAD.MOV R2, RZ, RZ, -R3 ;  /* 0x000000ffff027224 */ /* 0x004fc800078e0a03 */
[----:B------:R-:W-:-:S08]  /*0490*/  IMAD R11, R2, R7, RZ ;  /* 0x00000007020b7224 */ /* 0x000fd000078e02ff */
[----:B------:R-:W-:Y:S01]  /*04a0*/  @!P0 IADD3 R13, PT, PT, R13, -R6, RZ ;  /* 0x800000060d0d8210 */ /* 0x000fe20007ffe0ff */
[----:B------:R-:W-:-:S03]  /*04b0*/  IMAD.MOV.U32 R2, RZ, RZ, RZ ;  /* 0x000000ffff027224 */ /* 0x000fc600078e00ff */
[----:B------:R-:W-:Y:S01]  /*04c0*/  ISETP.GT.U32.AND P0, PT, R6, R13, PT ;  /* 0x0000000d0600720c */ /* 0x000fe20003f04070 */
[----:B------:R-:W-:Y:S02]  /*04d0*/  IMAD.HI.U32 R2, R3, R11, R2 ;  /* 0x0000000b03027227 */ /* 0x000fe400078e0002 */
[----:B------:R-:W2:Y:S04]  /*04e0*/  LDC.64 R10, c[0x0][0x3a8] ;  /* 0x0000ea00ff0a7b82 */ /* 0x000ea80000000a00 */
[----:B---3--:R-:W-:-:S04]  /*04f0*/  IMAD.HI.U32 R14, R2, UR5, RZ ;  /* 0x00000005020e7c27 */ /* 0x008fc8000f8e00ff */
[----:B------:R-:W3:Y:S01]  /*0500*/  LDC.64 R2, c[0x0][0x3a0] ;  /* 0x0000e800ff027b82 */ /* 0x000ee20000000a00 */
[----:B------:R-:W-:Y:S01]  /*0510*/  IADD3 R16, PT, PT, -R14, RZ, RZ ;  /* 0x000000ff0e107210 */ /* 0x000fe20007ffe1ff */
[----:B------:R-:W-:Y:S01]  /*0520*/  @!P0 IMAD.IADD R13, R13, 0x1, -R6 ;  /* 0x000000010d0d8824 */ /* 0x000fe200078e0a06 */
[----:B------:R-:W-:-:S03]  /*0530*/  IADD3 R14, PT, PT, -R9, RZ, RZ ;  /* 0x000000ff090e7210 */ /* 0x000fc60007ffe1ff */
[----:B------:R-:W-:Y:S01]  /*0540*/  IMAD R6, R7, R16, UR5 ;  /* 0x0000000507067e24 */ /* 0x000fe2000f8e0210 */
[----:B------:R-:W-:Y:S01]  /*0550*/  @!P2 IADD3 R13, PT, PT, -R13, RZ, RZ ;  /* 0x000000ff0d0da210 */ /* 0x000fe20007ffe1ff */
[----:B------:R-:W-:Y:S02]  /*0560*/  IMAD R15, R0, R14, R5 ;  /* 0x0000000e000f7224 */ /* 0x000fe400078e0205 */
[----:B------:R-:W-:Y:S01]  /*0570*/  IMAD.MOV R5, RZ, RZ, -R12 ;  /* 0x000000ffff057224 */ /* 0x000fe200078e0a0c */
[----:B------:R-:W-:Y:S01]  /*0580*/  SEL R13, R8, R13, !P1 ;  /* 0x0000000d080d7207 */ /* 0x000fe20004800000 */
[----:B0-----:R-:W-:Y:S01]  /*0590*/  IMAD R8, R0, UR4, R15 ;  /* 0x0000000400087c24 */ /* 0x001fe2000f8e020f */
[----:B------:R-:W-:Y:S01]  /*05a0*/  ISETP.GE.U32.AND P2, PT, R6, R7, PT ;  /* 0x000000070600720c */ /* 0x000fe20003f46070 */
[----:B------:R-:W-:Y:S02]  /*05b0*/  IMAD R14, R4, R5, R9 ;  /* 0x00000005040e7224 */ /* 0x000fe400078e0209 */
[----:B--2---:R-:W-:-:S02]  /*05c0*/  IMAD R12, R15, R10, -R11 ;  /* 0x0000000a0f0c7224 */ /* 0x004fc400078e0a0b */
[----:B------:R-:W-:Y:S02]  /*05d0*/  IMAD R11, R10, UR4, -R11 ;  /* 0x000000040a0b7c24 */ /* 0x000fe4000f8e0a0b */
[----:B------:R-:W-:-:S03]  /*05e0*/  IMAD.IADD R10, R13, 0x1, R12 ;  /* 0x000000010d0a7824 */ /* 0x000fc600078e020c */
[----:B------:R-:W-:Y:S02]  /*05f0*/  IADD3 R17, PT, PT, R14, R11, RZ ;  /* 0x0000000b0e117210 */ /* 0x000fe40007ffe0ff */
[----:B---3--:R-:W-:Y:S01]  /*0600*/  ISETP.GE.AND P0, PT, R10, R3, PT ;  /* 0x000000030a00720c */ /* 0x008fe20003f06270 */
[----:B------:R-:W-:Y:S01]  /*0610*/  @P2 IMAD.IADD R6, R6, 0x1, -R7 ;  /* 0x0000000106062824 */ /* 0x000fe200078e0a07 */
[C---:B------:R-:W-:Y:S02]  /*0620*/  LOP3.LUT R5, R17.reuse, R10, RZ, 0xfc, !PT ;  /* 0x0000000a11057212 */ /* 0x040fe400078efcff */
[----:B------:R-:W-:Y:S02]  /*0630*/  ISETP.LT.AND P0, PT, R17, R2, !P0 ;  /* 0x000000021100720c */ /* 0x000fe40004701270 */
[----:B------:R-:W-:Y:S02]  /*0640*/  ISETP.GE.U32.AND P1, PT, R6, R7, PT ;  /* 0x000000070600720c */ /* 0x000fe40003f26070 */
[----:B------:R-:W-:Y:S01]  /*0650*/  ISETP.GT.AND P0, PT, R5, -0x1, P0 ;  /* 0xffffffff0500780c */ /* 0x000fe20000704270 */
[----:B------:R-:W-:Y:S01]  /*0660*/  IMAD R5, R4, R4, RZ ;  /* 0x0000000404057224 */ /* 0x000fe200078e02ff */
[----:B------:R-:W-:-:S03]  /*0670*/  ISETP.NE.U32.AND P2, PT, R7, RZ, PT ;  /* 0x000000ff0700720c */ /* 0x000fc60003f45070 */
[C---:B------:R-:W-:Y:S02]  /*0680*/  IMAD R11, R5.reuse, R8, RZ ;  /* 0x00000008050b7224 */ /* 0x040fe400078e02ff */
[----:B-1----:R-:W-:Y:S01]  /*0690*/  IMAD R5, R5, UR6, RZ ;  /* 0x0000000605057c24 */ /* 0x002fe2000f8e02ff */
[----:B------:R-:W0:Y:S01]  /*06a0*/  LDCU.64 UR6, c[0x0][0x358] ;  /* 0x00006b00ff0677ac */ /* 0x000e220008000a00 */
[----:B------:R-:W-:Y:S02]  /*06b0*/  IMAD R4, R14, R4, R11 ;  /* 0x000000040e047224 */ /* 0x000fe400078e020b */
[-C--:B------:R-:W-:Y:S01]  /*06c0*/  @P1 IADD3 R6, PT, PT, R6, -R7.reuse, RZ ;  /* 0x8000000706061210 */ /* 0x080fe20007ffe0ff */
[----:B------:R-:W-:Y:S01]  /*06d0*/  IMAD R5, R5, R0, RZ ;  /* 0x0000000005057224 */ /* 0x000fe200078e02ff */
[----:B------:R-:W1:Y:S01]  /*06e0*/  @!P0 LDC.64 R8, c[0x0][0x3b0] ;  /* 0x0000ec00ff088b82 */ /* 0x000e620000000a00 */
[----:B------:R-:W-:Y:S01]  /*06f0*/  IMAD.IADD R4, R13, 0x1, R4 ;  /* 0x000000010d047824 */ /* 0x000fe200078e0204 */
[----:B------:R-:W-:-:S04]  /*0700*/  @!P2 LOP3.LUT R6, RZ, R7, RZ, 0x33, !PT ;  /* 0x00000007ff06a212 */ /* 0x000fc800078e33ff */
[C---:B------:R-:W-:Y:S01]  /*0710*/  IADD3 R0, PT, PT, -R6.reuse, UR5, RZ ;  /* 0x0000000506007c10 */ /* 0x040fe2000fffe1ff */
[----:B------:R-:W-:-:S04]  /*0720*/  IMAD R7, R6, R5, R4 ;  /* 0x0000000506077224 */ /* 0x000fc800078e0204 */
[----:B------:R-:W-:-:S05]  /*0730*/  IMAD R0, R5, R0, RZ ;  /* 0x0000000005007224 */ /* 0x000fca00078e02ff */
[----:B------:R-:W-:-:S05]  /*0740*/  @!P0 IADD3 R5, PT, PT, R0, R7, RZ ;  /* 0x0000000700058210 */ /* 0x000fca0007ffe0ff */
[----:B-1----:R-:W-:-:S05]  /*0750*/  @!P0 IMAD.WIDE R8, R5, 0x2, R8 ;  /* 0x0000000205088825 */ /* 0x002fca00078e0208 */
[----:B0-----:R0:W-:Y:S01]  /*0760*/  @!P0 STG.E.U16 desc[UR6][R8.64], RZ ;  /* 0x000000ff08008986 */ /* 0x0011e2000c101506 */
[----:B------:R-:W-:Y:S05]  /*0770*/  @!P0 EXIT ;  /* 0x000000000000894d */ /* 0x000fea0003800000 */
[----:B------:R-:W1:Y:S01]  /*0780*/  LDC.64 R4, c[0x0][0x380] ;  /* 0x0000e000ff047b82 */ /* 0x000e620000000a00 */
[----:B------:R-:W-:-:S04]  /*0790*/  IMAD R2, R2, UR5, R17 ;  /* 0x0000000502027c24 */ /* 0x000fc8000f8e0211 */
[----:B------:R-:W-:-:S04]  /*07a0*/  IMAD R3, R2, R3, R10 ;  /* 0x0000000302037224 */ /* 0x000fc800078e020a */
[----:B-1----:R-:W-:Y:S02]  /*07b0*/  IMAD.WIDE R2, R3, 0x2, R4 ;  /* 0x0000000203027825 */ /* 0x002fe400078e0204 */
[----:B------:R-:W1:Y:S04]  /*07c0*/  LDC.64 R4, c[0x0][0x3b0] ;  /* 0x0000ec00ff047b82 */ /* 0x000e680000000a00 */
[----:B------:R-:W2:Y:S01]  /*07d0*/  LDG.E.U16 R3, desc[UR6][R2.64] ;  /* 0x0000000602037981 */ /* 0x000ea2000c1e1500 */
[----:B------:R-:W-:-:S05]  /*07e0*/  IADD3 R7, PT, PT, R0, R7, RZ ;  /* 0x0000000700077210 */ /* 0x000fca0007ffe0ff */
[----:B-1----:R-:W-:-:S05]  /*07f0*/  IMAD.WIDE R4, R7, 0x2, R4 ;  /* 0x0000000207047825 */ /* 0x002fca00078e0204 */
[----:B--2---:R-:W-:Y:S01]  /*0800*/  STG.E.U16 desc[UR6][R4.64], R3 ;  /* 0x0000000304007986 */ /* 0x004fe2000c101506 */
[----:B------:R-:W-:Y:S05]  /*0810*/  EXIT ;  /* 0x000000000000794d */ /* 0x000fea0003800000 */
.L_x_0:
[----:B------:R-:W-:-:S00]  /*0820*/  BRA `(.L_x_0) ;  /* 0xfffffffc00fc7947 */ /* 0x000fc0000383ffff */
[----:B------:R-:W-:-:S00]  /*0830*/  NOP ;  /* 0x0000000000007918 */ /* 0x000fc00000000000 */
        /* <DEDUP_REMOVED lines=12> */
.L_x_2:


//--------------------- .text.im2col_f32_kernel   --------------------------
	.section	.text.im2col_f32_kernel,"ax",@progbits
	.align	128
        .global         im2col_f32_kernel
        .type           im2col_f32_kernel,@function
        .size           im2col_f32_kernel,(.L_x_3 - im2col_f32_kernel)
        .other          im2col_f32_kernel,@"STO_CUDA_ENTRY STV_DEFAULT"
im2col_f32_kernel:
.text.im2col_f32_kernel:
        /* <DEDUP_REMOVED lines=118> */
[----:B0-----:R0:W-:Y:S01]  /*0760*/  @!P0 STG.E desc[UR6][R8.64], RZ ;  /* 0x000000ff08008986 */ /* 0x0011e2000c101906 */
[----:B------:R-:W-:Y:S05]  /*0770*/  @!P0 EXIT ;  /* 0x000000000000894d */ /* 0x000fea0003800000 */
[----:B------:R-:W1:Y:S01]  /*0780*/  LDC.64 R4, c[0x0][0x380] ;  /* 0x0000e000ff047b82 */ /* 0x000e620000000a00 */
[----:B------:R-:W-:-:S04]  /*0790*/  IMAD R2, R2, UR5, R17 ;  /* 0x0000000502027c24 */ /* 0x000fc8000f8e0211 */
[----:B------:R-:W-:-:S04]  /*07a0*/  IMAD R3, R2, R3, R10 ;  /* 0x0000000302037224 */ /* 0x000fc800078e020a */
[----:B-1----:R-:W-:Y:S02]  /*07b0*/  IMAD.WIDE R2, R3, 0x4, R4 ;  /* 0x0000000403027825 */ /* 0x002fe400078e0204 */
[----:B------:R-:W1:Y:S04]  /*07c0*/  LDC.64 R4, c[0x0][0x3b0] ;  /* 0x0000ec00ff047b82 */ /* 0x000e680000000a00 */
[----:B------:R-:W2:Y:S01]  /*07d0*/  LDG.E R3, desc[UR6][R2.64] ;  /* 0x0000000602037981 */ /* 0x000ea2000c1e1900 */
[----:B------:R-:W-:-:S05]  /*07e0*/  IADD3 R7, PT, PT, R0, R7, RZ ;  /* 0x0000000700077210 */ /* 0x000fca0007ffe0ff */
[----:B-1----:R-:W-:-:S05]  /*07f0*/  IMAD.WIDE R4, R7, 0x4, R4 ;  /* 0x0000000407047825 */ /* 0x002fca00078e0204 */
[----:B--2---:R-:W-:Y:S01]  /*0800*/  STG.E desc[UR6][R4.64], R3 ;  /* 0x0000000304007986 */ /* 0x004fe2000c101906 */
[----:B------:R-:W-:Y:S05]  /*0810*/  EXIT ;  /* 0x000000000000794d */ /* 0x000fea0003800000 */
.L_x_1:
        /* <DEDUP_REMOVED lines=14> */
.L_x_3:


//--------------------- .nv.shared.reserved.0     --------------------------
	.section	.nv.shared.reserved.0,"aw",@nobits
	.weak		__nv_reservedSMEM_offset_0_alias
	.size		__nv_reservedSMEM_offset_0_alias, 0, 64
	.other		__nv_reservedSMEM_offset_0_alias,@"STO_CUDA_RESERVED_SHARED STV_DEFAULT"
__nv_reservedSMEM_offset_0_alias:
	.zero		0
	.zero		64


//--------------------- .nv.constant0.im2col_f16_kernel --------------------------
	.section	.nv.constant0.im2col_f16_kernel,"a",@progbits
	.sectionflags	@""
	.align	4
.nv.constant0.im2col_f16_kernel:
	.zero		952


//--------------------- .nv.constant0.im2col_f32_kernel --------------------------
	.section	.nv.constant0.im2col_f32_kernel,"a",@progbits
	.sectionflags	@""
	.align	4
.nv.constant0.im2col_f32_kernel:
	.zero		952


//--------------------- SYMBOLS --------------------------

	.type		.nv.reservedSmem.offset0,@object
	.size		.nv.reservedSmem.offset0,0x4
